//
// Generated by NVIDIA NVVM Compiler
//
// Compiler Build ID: CL-36424714
// Cuda compilation tools, release 13.0, V13.0.88
// Based on NVVM 20.0.0
//

.version 9.0
.target sm_100
.address_size 64

	// .globl	_Z16bias_relu_kernelPfPKfii

.visible .entry _Z16bias_relu_kernelPfPKfii(
	.param .u64 .ptr .align 1 _Z16bias_relu_kernelPfPKfii_param_0,
	.param .u64 .ptr .align 1 _Z16bias_relu_kernelPfPKfii_param_1,
	.param .u32 _Z16bias_relu_kernelPfPKfii_param_2,
	.param .u32 _Z16bias_relu_kernelPfPKfii_param_3
)
{
	.reg .pred 	%p<2>;
	.reg .b32 	%r<9>;
	.reg .b32 	%f<5>;
	.reg .b64 	%rd<9>;

	ld.param.u64 	%rd1, [_Z16bias_relu_kernelPfPKfii_param_0];
	ld.param.u64 	%rd2, [_Z16bias_relu_kernelPfPKfii_param_1];
	ld.param.u32 	%r3, [_Z16bias_relu_kernelPfPKfii_param_2];
	ld.param.u32 	%r2, [_Z16bias_relu_kernelPfPKfii_param_3];
	mov.u32 	%r4, %ctaid.x;
	mov.u32 	%r5, %ntid.x;
	mov.u32 	%r6, %tid.x;
	mad.lo.s32 	%r1, %r4, %r5, %r6;
	mul.lo.s32 	%r7, %r2, %r3;
	setp.ge.s32 	%p1, %r1, %r7;
	@%p1 bra 	$L__BB0_2;
	cvta.to.global.u64 	%rd3, %rd1;
	cvta.to.global.u64 	%rd4, %rd2;
	div.s32 	%r8, %r1, %r2;
	mul.wide.s32 	%rd5, %r1, 4;
	add.s64 	%rd6, %rd3, %rd5;
	ld.global.f32 	%f1, [%rd6];
	mul.wide.s32 	%rd7, %r8, 4;
	add.s64 	%rd8, %rd4, %rd7;
	ld.global.f32 	%f2, [%rd8];
	add.f32 	%f3, %f1, %f2;
	max.f32 	%f4, %f3, 0f00000000;
	st.global.f32 	[%rd6], %f4;
$L__BB0_2:
	ret;

}


// ===== COMPILED SASS (sm_100) =====

	.target	sm_100

	.elftype	@"ET_EXEC"


//--------------------- .note.nv.tkinfo           --------------------------
	.section	.note.nv.tkinfo,"",@"SHT_NOTE"
	.sectionflags	@"SHF_NOTE_NV_TKINFO"
	.tkinfo
        /*0018*/ 	.word	0x00000002
        /*0030*/ 	.string	""
        /*0030*/ 	.string	"ptxas"
        /*0030*/ 	.string	"Cuda compilation tools, release 13.0, V13.0.88"
        /*0030*/ 	.string	"Build cuda_13.0.r13.0/compiler.36424714_0"
        /*0030*/ 	.string	"-arch sm_100 -m 64 "



//--------------------- .note.nv.cuinfo           --------------------------
	.section	.note.nv.cuinfo,"",@"SHT_NOTE"
	.sectionflags	@"SHF_NOTE_NV_CUINFO"
        /*0018*/ 	.short	0x0002
        /*001a*/ 	.short	0x0064
        /*001c*/ 	.short	0x0082
	.zero		2


//--------------------- .nv.info                  --------------------------
	.section	.nv.info,"",@"SHT_CUDA_INFO"
	.align	4


	//----- nvinfo : EIATTR_REGCOUNT
	.align		4
        /*0000*/ 	.byte	0x04, 0x2f
        /*0002*/ 	.short	(.L_1 - .L_0)
	.align		4
.L_0:
        /*0004*/ 	.word	index@(_Z16bias_relu_kernelPfPKfii)
        /*0008*/ 	.word	0x0000000c


	//----- nvinfo : EIATTR_FRAME_SIZE
	.align		4
.L_1:
        /*000c*/ 	.byte	0x04, 0x11
        /*000e*/ 	.short	(.L_3 - .L_2)
	.align		4
.L_2:
        /*0010*/ 	.word	index@(_Z16bias_relu_kernelPfPKfii)
        /*0014*/ 	.word	0x00000000


	//----- nvinfo : EIATTR_MIN_STACK_SIZE
	.align		4
.L_3:
        /*0018*/ 	.byte	0x04, 0x12
        /*001a*/ 	.short	(.L_5 - .L_4)
	.align		4
.L_4:
        /*001c*/ 	.word	index@(_Z16bias_relu_kernelPfPKfii)
        /*0020*/ 	.word	0x00000000
.L_5:


//--------------------- .nv.compat                --------------------------
	.section	.nv.compat,"",@"SHT_CUDA_COMPAT_INFO"
	.align	4
        /*0000*/ 	.byte	0x02, 0x09, 0x00, 0x00, 0x02, 0x02, 0x01, 0x00, 0x02, 0x05, 0x05, 0x00, 0x03, 0x07, 0x01, 0x01
        /*0010*/ 	.byte	0x02, 0x03, 0x00, 0x00, 0x02, 0x06, 0x01, 0x00, 0x04, 0x0b, 0x08, 0x00, 0x09, 0x00, 0x00, 0x00
        /*0020*/ 	.byte	0x00, 0x00, 0x00, 0x00


//--------------------- .nv.info._Z16bias_relu_kernelPfPKfii --------------------------
	.section	.nv.info._Z16bias_relu_kernelPfPKfii,"",@"SHT_CUDA_INFO"
	.sectionflags	@""
	.align	4


	//----- nvinfo : EIATTR_CUDA_API_VERSION
	.align		4
        /*0000*/ 	.byte	0x04, 0x37
        /*0002*/ 	.short	(.L_7 - .L_6)
.L_6:
        /*0004*/ 	.word	0x00000082


	//----- nvinfo : EIATTR_KPARAM_INFO
	.align		4
.L_7:
        /*0008*/ 	.byte	0x04, 0x17
        /*000a*/ 	.short	(.L_9 - .L_8)
.L_8:
        /*000c*/ 	.word	0x00000000
        /*0010*/ 	.short	0x0003
        /*0012*/ 	.short	0x0014
        /*0014*/ 	.byte	0x00, 0xf0, 0x11, 0x00


	//----- nvinfo : EIATTR_KPARAM_INFO
	.align		4
.L_9:
        /*0018*/ 	.byte	0x04, 0x17
        /*001a*/ 	.short	(.L_11 - .L_10)
.L_10:
        /*001c*/ 	.word	0x00000000
        /*0020*/ 	.short	0x0002
        /*0022*/ 	.short	0x0010
        /*0024*/ 	.byte	0x00, 0xf0, 0x11, 0x00


	//----- nvinfo : EIATTR_KPARAM_INFO
	.align		4
.L_11:
        /*0028*/ 	.byte	0x04, 0x17
        /*002a*/ 	.short	(.L_13 - .L_12)
.L_12:
        /*002c*/ 	.word	0x00000000
        /*0030*/ 	.short	0x0001
        /*0032*/ 	.short	0x0008
        /*0034*/ 	.byte	0x00, 0xf5, 0x21, 0x00


	//----- nvinfo : EIATTR_KPARAM_INFO
	.align		4
.L_13:
        /*0038*/ 	.byte	0x04, 0x17
        /*003a*/ 	.short	(.L_15 - .L_14)
.L_14:
        /*003c*/ 	.word	0x00000000
        /*0040*/ 	.short	0x0000
        /*0042*/ 	.short	0x0000
        /*0044*/ 	.byte	0x00, 0xf5, 0x21, 0x00


	//----- nvinfo : EIATTR_SPARSE_MMA_MASK
	.align		4
.L_15:
        /*0048*/ 	.byte	0x03, 0x50
        /*004a*/ 	.short	0x0000


	//----- nvinfo : EIATTR_MAXREG_COUNT
	.align		4
        /*004c*/ 	.byte	0x03, 0x1b
        /*004e*/ 	.short	0x00ff


	//----- nvinfo : EIATTR_MERCURY_ISA_VERSION
	.align		4
        /*0050*/ 	.byte	0x03, 0x5f
        /*0052*/ 	.short	0x0101


	//----- nvinfo : EIATTR_VRC_CTA_INIT_COUNT
	.align		4
        /*0054*/ 	.byte	0x02, 0x4a
	.zero		1
	.zero		1


	//----- nvinfo : EIATTR_EXIT_INSTR_OFFSETS
	.align		4
        /*0058*/ 	.byte	0x04, 0x1c
        /*005a*/ 	.short	(.L_17 - .L_16)


	//   ....[0]....
.L_16:
        /*005c*/ 	.word	0x00000080


	//   ....[1]....
        /*0060*/ 	.word	0x000002a0


	//----- nvinfo : EIATTR_CBANK_PARAM_SIZE
	.align		4
.L_17:
        /*0064*/ 	.byte	0x03, 0x19
        /*0066*/ 	.short	0x0018


	//----- nvinfo : EIATTR_PARAM_CBANK
	.align		4
        /*0068*/ 	.byte	0x04, 0x0a
        /*006a*/ 	.short	(.L_19 - .L_18)
	.align		4
.L_18:
        /*006c*/ 	.word	index@(.nv.constant0._Z16bias_relu_kernelPfPKfii)
        /*0070*/ 	.short	0x0380
        /*0072*/ 	.short	0x0018


	//----- nvinfo : EIATTR_SW_WAR
	.align		4
.L_19:
        /*0074*/ 	.byte	0x04, 0x36
        /*0076*/ 	.short	(.L_21 - .L_20)
.L_20:
        /*0078*/ 	.word	0x00000008
.L_21:


//--------------------- .nv.callgraph             --------------------------
	.section	.nv.callgraph,"",@"SHT_CUDA_CALLGRAPH"
	.align	4
	.sectionentsize	8
	.align		4
        /*0000*/ 	.word	0x00000000
	.align		4
        /*0004*/ 	.word	0xffffffff
	.align		4
        /*0008*/ 	.word	0x00000000
	.align		4
        /*000c*/ 	.word	0xfffffffe
	.align		4
        /*0010*/ 	.word	0x00000000
	.align		4
        /*0014*/ 	.word	0xfffffffd
	.align		4
        /*0018*/ 	.word	0x00000000
	.align		4
        /*001c*/ 	.word	0xfffffffc


//--------------------- .text._Z16bias_relu_kernelPfPKfii --------------------------
	.section	.text._Z16bias_relu_kernelPfPKfii,"ax",@progbits
	.align	128
        .global         _Z16bias_relu_kernelPfPKfii
        .type           _Z16bias_relu_kernelPfPKfii,@function
        .size           _Z16bias_relu_kernelPfPKfii,(.L_x_1 - _Z16bias_relu_kernelPfPKfii)
        .other          _Z16bias_relu_kernelPfPKfii,@"STO_CUDA_ENTRY STV_DEFAULT"
_Z16bias_relu_kernelPfPKfii:
.text._Z16bias_relu_kernelPfPKfii:
[----:B------:R-:W-:Y:S01]  /*0000*/  LDC R1, c[0x0][0x37c] ;  /* 0x0000df00ff017b82 */ /* 0x000fe20000000800 */
[----:B------:R-:W0:Y:S07]  /*0010*/  S2R R5, SR_TID.X ;  /* 0x0000000000057919 */ /* 0x000e2e0000002100 */
[----:B------:R-:W0:Y:S08]  /*0020*/  S2UR UR4, SR_CTAID.X ;  /* 0x00000000000479c3 */ /* 0x000e300000002500 */
[----:B------:R-:W0:Y:S08]  /*0030*/  LDC R0, c[0x0][0x360] ;  /* 0x0000d800ff007b82 */ /* 0x000e300000000800 */
[----:B------:R-:W1:Y:S01]  /*0040*/  LDC.64 R2, c[0x0][0x390] ;  /* 0x0000e400ff027b82 */ /* 0x000e620000000a00 */
[----:B0-----:R-:W-:-:S02]  /*0050*/  IMAD R0, R0, UR4, R5 ;  /* 0x0000000400007c24 */ /* 0x001fc4000f8e0205 */
[----:B-1----:R-:W-:-:S05]  /*0060*/  IMAD R5, R3, R2, RZ ;  /* 0x0000000203057224 */ /* 0x002fca00078e02ff */
[----:B------:R-:W-:-:S13]  /*0070*/  ISETP.GE.AND P0, PT, R0, R5, PT ;  /* 0x000000050000720c */ /* 0x000fda0003f06270 */
[----:B------:R-:W-:Y:S05]  /*0080*/  @P0 EXIT ;  /* 0x000000000000094d */ /* 0x000fea0003800000 */
[----:B------:R-:W-:Y:S01]  /*0090*/  IABS R7, R3 ;  /* 0x0000000300077213 */ /* 0x000fe20000000000 */
[----:B------:R-:W0:Y:S03]  /*00a0*/  LDCU.64 UR4, c[0x0][0x358] ;  /* 0x00006b00ff0477ac */ /* 0x000e260008000a00 */
[----:B------:R-:W1:Y:S08]  /*00b0*/  I2F.RP R2, R7 ;  /* 0x0000000700027306 */ /* 0x000e700000209400 */
[----:B-1----:R-:W1:Y:S02]  /*00c0*/  MUFU.RCP R2, R2 ;  /* 0x0000000200027308 */ /* 0x002e640000001000 */
[----:B-1----:R-:W-:-:S06]  /*00d0*/  VIADD R4, R2, 0xffffffe ;  /* 0x0ffffffe02047836 */ /* 0x002fcc0000000000 */
[----:B------:R1:W2:Y:S02]  /*00e0*/  F2I.FTZ.U32.TRUNC.NTZ R5, R4 ;  /* 0x0000000400057305 */ /* 0x0002a4000021f000 */
[----:B-1----:R-:W-:Y:S02]  /*00f0*/  HFMA2 R4, -RZ, RZ, 0, 0 ;  /* 0x00000000ff047431 */ /* 0x002fe400000001ff */
[----:B--2---:R-:W-:-:S04]  /*0100*/  IMAD.MOV R6, RZ, RZ, -R5 ;  /* 0x000000ffff067224 */ /* 0x004fc800078e0a05 */
[----:B------:R-:W-:Y:S01]  /*0110*/  IMAD R9, R6, R7, RZ ;  /* 0x0000000706097224 */ /* 0x000fe200078e02ff */
[----:B------:R-:W-:-:S03]  /*0120*/  IABS R6, R0 ;  /* 0x0000000000067213 */ /* 0x000fc60000000000 */
[----:B------:R-:W-:-:S06]  /*0130*/  IMAD.HI.U32 R5, R5, R9, R4 ;  /* 0x0000000905057227 */ /* 0x000fcc00078e0004 */
[----:B------:R-:W-:Y:S02]  /*0140*/  IMAD.HI.U32 R8, R5, R6, RZ ;  /* 0x0000000605087227 */ /* 0x000fe400078e00ff */
[----:B------:R-:W1:Y:S02]  /*0150*/  LDC.64 R4, c[0x0][0x380] ;  /* 0x0000e000ff047b82 */ /* 0x000e640000000a00 */
[----:B------:R-:W-:-:S04]  /*0160*/  IMAD.MOV R2, RZ, RZ, -R8 ;  /* 0x000000ffff027224 */ /* 0x000fc800078e0a08 */
[----:B------:R-:W-:-:S05]  /*0170*/  IMAD R2, R7, R2, R6 ;  /* 0x0000000207027224 */ /* 0x000fca00078e0206 */
[----:B------:R-:W-:-:S13]  /*0180*/  ISETP.GT.U32.AND P2, PT, R7, R2, PT ;  /* 0x000000020700720c */ /* 0x000fda0003f44070 */
[-C--:B------:R-:W-:Y:S01]  /*0190*/  @!P2 IADD3 R2, PT, PT, R2, -R7.reuse, RZ ;  /* 0x800000070202a210 */ /* 0x080fe20007ffe0ff */
[----:B------:R-:W-:Y:S01]  /*01a0*/  @!P2 VIADD R8, R8, 0x1 ;  /* 0x000000010808a836 */ /* 0x000fe20000000000 */
[----:B------:R-:W-:Y:S02]  /*01b0*/  ISETP.NE.AND P2, PT, R3, RZ, PT ;  /* 0x000000ff0300720c */ /* 0x000fe40003f45270 */
[----:B------:R-:W-:Y:S02]  /*01c0*/  ISETP.GE.U32.AND P0, PT, R2, R7, PT ;  /* 0x000000070200720c */ /* 0x000fe40003f06070 */
[----:B------:R-:W2:Y:S01]  /*01d0*/  LDC.64 R6, c[0x0][0x388] ;  /* 0x0000e200ff067b82 */ /* 0x000ea20000000a00 */
[----:B------:R-:W-:-:S04]  /*01e0*/  LOP3.LUT R2, R0, R3, RZ, 0x3c, !PT ;  /* 0x0000000300027212 */ /* 0x000fc800078e3cff */
[----:B------:R-:W-:-:S06]  /*01f0*/  ISETP.GE.AND P1, PT, R2, RZ, PT ;  /* 0x000000ff0200720c */ /* 0x000fcc0003f26270 */
[----:B------:R-:W-:-:S07]  /*0200*/  @P0 IADD3 R8, PT, PT, R8, 0x1, RZ ;  /* 0x0000000108080810 */ /* 0x000fce0007ffe0ff */
[----:B------:R-:W-:Y:S02]  /*0210*/  @!P1 IADD3 R8, PT, PT, -R8, RZ, RZ ;  /* 0x000000ff08089210 */ /* 0x000fe40007ffe1ff */
[----:B------:R-:W-:Y:S01]  /*0220*/  @!P2 LOP3.LUT R8, RZ, R3, RZ, 0x33, !PT ;  /* 0x00000003ff08a212 */ /* 0x000fe200078e33ff */
[----:B-1----:R-:W-:-:S04]  /*0230*/  IMAD.WIDE R2, R0, 0x4, R4 ;  /* 0x0000000400027825 */ /* 0x002fc800078e0204 */
[----:B--2---:R-:W-:Y:S01]  /*0240*/  IMAD.WIDE R4, R8, 0x4, R6 ;  /* 0x0000000408047825 */ /* 0x004fe200078e0206 */
[----:B0-----:R-:W2:Y:S05]  /*0250*/  LDG.E R0, desc[UR4][R2.64] ;  /* 0x0000000402007981 */ /* 0x001eaa000c1e1900 */
[----:B------:R-:W2:Y:S02]  /*0260*/  LDG.E R5, desc[UR4][R4.64] ;  /* 0x0000000404057981 */ /* 0x000ea4000c1e1900 */
[----:B--2---:R-:W-:-:S05]  /*0270*/  FADD R0, R0, R5 ;  /* 0x0000000500007221 */ /* 0x004fca0000000000 */
[----:B------:R-:W-:-:S05]  /*0280*/  FMNMX R7, RZ, R0, !PT ;  /* 0x00000000ff077209 */ /* 0x000fca0007800000 */
[----:B------:R-:W-:Y:S01]  /*0290*/  STG.E desc[UR4][R2.64], R7 ;  /* 0x0000000702007986 */ /* 0x000fe2000c101904 */
[----:B------:R-:W-:Y:S05]  /*02a0*/  EXIT ;  /* 0x000000000000794d */ /* 0x000fea0003800000 */
.L_x_0:
[----:B------:R-:W-:-:S00]  /*02b0*/  BRA `(.L_x_0) ;  /* 0xfffffffc00fc7947 */ /* 0x000fc0000383ffff */
[----:B------:R-:W-:-:S00]  /*02c0*/  NOP ;  /* 0x0000000000007918 */ /* 0x000fc00000000000 */
        /* <DEDUP_REMOVED lines=11> */
.L_x_1:


//--------------------- .nv.shared.reserved.0     --------------------------
	.section	.nv.shared.reserved.0,"aw",@nobits
	.weak		__nv_reservedSMEM_offset_0_alias
	.size		__nv_reservedSMEM_offset_0_alias, 0, 64
	.other		__nv_reservedSMEM_offset_0_alias,@"STO_CUDA_RESERVED_SHARED STV_DEFAULT"
__nv_reservedSMEM_offset_0_alias:
	.zero		0
	.zero		64


//--------------------- .nv.constant0._Z16bias_relu_kernelPfPKfii --------------------------
	.section	.nv.constant0._Z16bias_relu_kernelPfPKfii,"a",@progbits
	.sectionflags	@""
	.align	4
.nv.constant0._Z16bias_relu_kernelPfPKfii:
	.zero		920


//--------------------- SYMBOLS --------------------------

	.type		.nv.reservedSmem.offset0,@object
	.size		.nv.reservedSmem.offset0,0x4
